//
// Generated by NVIDIA NVVM Compiler
//
// Compiler Build ID: CL-36424714
// Cuda compilation tools, release 13.0, V13.0.88
// Based on NVVM 20.0.0
//

.version 9.0
.target sm_100
.address_size 64

	// .globl	_Z5T_gpuPiS_ii

.visible .entry _Z5T_gpuPiS_ii(
	.param .u64 .ptr .align 1 _Z5T_gpuPiS_ii_param_0,
	.param .u64 .ptr .align 1 _Z5T_gpuPiS_ii_param_1,
	.param .u32 _Z5T_gpuPiS_ii_param_2,
	.param .u32 _Z5T_gpuPiS_ii_param_3
)
{
	.reg .pred 	%p<4>;
	.reg .b32 	%r<14>;
	.reg .b64 	%rd<9>;

	ld.param.u64 	%rd1, [_Z5T_gpuPiS_ii_param_0];
	ld.param.u64 	%rd2, [_Z5T_gpuPiS_ii_param_1];
	ld.param.u32 	%r3, [_Z5T_gpuPiS_ii_param_2];
	ld.param.u32 	%r4, [_Z5T_gpuPiS_ii_param_3];
	mov.u32 	%r5, %ctaid.y;
	mov.u32 	%r6, %ntid.y;
	mov.u32 	%r7, %tid.y;
	mad.lo.s32 	%r1, %r5, %r6, %r7;
	mov.u32 	%r8, %ctaid.x;
	mov.u32 	%r9, %ntid.x;
	mov.u32 	%r10, %tid.x;
	mad.lo.s32 	%r2, %r8, %r9, %r10;
	setp.ge.s32 	%p1, %r1, %r4;
	setp.ge.s32 	%p2, %r2, %r3;
	or.pred  	%p3, %p2, %p1;
	@%p3 bra 	$L__BB0_2;
	cvta.to.global.u64 	%rd3, %rd1;
	cvta.to.global.u64 	%rd4, %rd2;
	mad.lo.s32 	%r11, %r3, %r1, %r2;
	mul.wide.s32 	%rd5, %r11, 4;
	add.s64 	%rd6, %rd3, %rd5;
	ld.global.u32 	%r12, [%rd6];
	mad.lo.s32 	%r13, %r4, %r2, %r1;
	mul.wide.s32 	%rd7, %r13, 4;
	add.s64 	%rd8, %rd4, %rd7;
	st.global.u32 	[%rd8], %r12;
$L__BB0_2:
	ret;

}


// ===== COMPILED SASS (sm_100) =====

	.target	sm_100

	.elftype	@"ET_EXEC"


//--------------------- .note.nv.tkinfo           --------------------------
	.section	.note.nv.tkinfo,"",@"SHT_NOTE"
	.sectionflags	@"SHF_NOTE_NV_TKINFO"
	.tkinfo
        /*0018*/ 	.word	0x00000002
        /*0030*/ 	.string	""
        /*0030*/ 	.string	"ptxas"
        /*0030*/ 	.string	"Cuda compilation tools, release 13.0, V13.0.88"
        /*0030*/ 	.string	"Build cuda_13.0.r13.0/compiler.36424714_0"
        /*0030*/ 	.string	"-arch sm_100 -m 64 "



//--------------------- .note.nv.cuinfo           --------------------------
	.section	.note.nv.cuinfo,"",@"SHT_NOTE"
	.sectionflags	@"SHF_NOTE_NV_CUINFO"
        /*0018*/ 	.short	0x0002
        /*001a*/ 	.short	0x0064
        /*001c*/ 	.short	0x0082
	.zero		2


//--------------------- .nv.info                  --------------------------
	.section	.nv.info,"",@"SHT_CUDA_INFO"
	.align	4


	//----- nvinfo : EIATTR_REGCOUNT
	.align		4
        /*0000*/ 	.byte	0x04, 0x2f
        /*0002*/ 	.short	(.L_1 - .L_0)
	.align		4
.L_0:
        /*0004*/ 	.word	index@(_Z5T_gpuPiS_ii)
        /*0008*/ 	.word	0x0000000a


	//----- nvinfo : EIATTR_FRAME_SIZE
	.align		4
.L_1:
        /*000c*/ 	.byte	0x04, 0x11
        /*000e*/ 	.short	(.L_3 - .L_2)
	.align		4
.L_2:
        /*0010*/ 	.word	index@(_Z5T_gpuPiS_ii)
        /*0014*/ 	.word	0x00000000


	//----- nvinfo : EIATTR_MIN_STACK_SIZE
	.align		4
.L_3:
        /*0018*/ 	.byte	0x04, 0x12
        /*001a*/ 	.short	(.L_5 - .L_4)
	.align		4
.L_4:
        /*001c*/ 	.word	index@(_Z5T_gpuPiS_ii)
        /*0020*/ 	.word	0x00000000
.L_5:


//--------------------- .nv.compat                --------------------------
	.section	.nv.compat,"",@"SHT_CUDA_COMPAT_INFO"
	.align	4
        /*0000*/ 	.byte	0x02, 0x09, 0x00, 0x00, 0x02, 0x02, 0x01, 0x00, 0x02, 0x05, 0x05, 0x00, 0x03, 0x07, 0x01, 0x01
        /*0010*/ 	.byte	0x02, 0x03, 0x00, 0x00, 0x02, 0x06, 0x01, 0x00, 0x04, 0x0b, 0x08, 0x00, 0x09, 0x00, 0x00, 0x00
        /*0020*/ 	.byte	0x00, 0x00, 0x00, 0x00


//--------------------- .nv.info._Z5T_gpuPiS_ii   --------------------------
	.section	.nv.info._Z5T_gpuPiS_ii,"",@"SHT_CUDA_INFO"
	.sectionflags	@""
	.align	4


	//----- nvinfo : EIATTR_CUDA_API_VERSION
	.align		4
        /*0000*/ 	.byte	0x04, 0x37
        /*0002*/ 	.short	(.L_7 - .L_6)
.L_6:
        /*0004*/ 	.word	0x00000082


	//----- nvinfo : EIATTR_KPARAM_INFO
	.align		4
.L_7:
        /*0008*/ 	.byte	0x04, 0x17
        /*000a*/ 	.short	(.L_9 - .L_8)
.L_8:
        /*000c*/ 	.word	0x00000000
        /*0010*/ 	.short	0x0003
        /*0012*/ 	.short	0x0014
        /*0014*/ 	.byte	0x00, 0xf0, 0x11, 0x00


	//----- nvinfo : EIATTR_KPARAM_INFO
	.align		4
.L_9:
        /*0018*/ 	.byte	0x04, 0x17
        /*001a*/ 	.short	(.L_11 - .L_10)
.L_10:
        /*001c*/ 	.word	0x00000000
        /*0020*/ 	.short	0x0002
        /*0022*/ 	.short	0x0010
        /*0024*/ 	.byte	0x00, 0xf0, 0x11, 0x00


	//----- nvinfo : EIATTR_KPARAM_INFO
	.align		4
.L_11:
        /*0028*/ 	.byte	0x04, 0x17
        /*002a*/ 	.short	(.L_13 - .L_12)
.L_12:
        /*002c*/ 	.word	0x00000000
        /*0030*/ 	.short	0x0001
        /*0032*/ 	.short	0x0008
        /*0034*/ 	.byte	0x00, 0xf5, 0x21, 0x00


	//----- nvinfo : EIATTR_KPARAM_INFO
	.align		4
.L_13:
        /*0038*/ 	.byte	0x04, 0x17
        /*003a*/ 	.short	(.L_15 - .L_14)
.L_14:
        /*003c*/ 	.word	0x00000000
        /*0040*/ 	.short	0x0000
        /*0042*/ 	.short	0x0000
        /*0044*/ 	.byte	0x00, 0xf5, 0x21, 0x00


	//----- nvinfo : EIATTR_SPARSE_MMA_MASK
	.align		4
.L_15:
        /*0048*/ 	.byte	0x03, 0x50
        /*004a*/ 	.short	0x0000


	//----- nvinfo : EIATTR_MAXREG_COUNT
	.align		4
        /*004c*/ 	.byte	0x03, 0x1b
        /*004e*/ 	.short	0x00ff


	//----- nvinfo : EIATTR_MERCURY_ISA_VERSION
	.align		4
        /*0050*/ 	.byte	0x03, 0x5f
        /*0052*/ 	.short	0x0101


	//----- nvinfo : EIATTR_VRC_CTA_INIT_COUNT
	.align		4
        /*0054*/ 	.byte	0x02, 0x4a
	.zero		1
	.zero		1


	//----- nvinfo : EIATTR_EXIT_INSTR_OFFSETS
	.align		4
        /*0058*/ 	.byte	0x04, 0x1c
        /*005a*/ 	.short	(.L_17 - .L_16)


	//   ....[0]....
.L_16:
        /*005c*/ 	.word	0x000000c0


	//   ....[1]....
        /*0060*/ 	.word	0x00000160


	//----- nvinfo : EIATTR_CBANK_PARAM_SIZE
	.align		4
.L_17:
        /*0064*/ 	.byte	0x03, 0x19
        /*0066*/ 	.short	0x0018


	//----- nvinfo : EIATTR_PARAM_CBANK
	.align		4
        /*0068*/ 	.byte	0x04, 0x0a
        /*006a*/ 	.short	(.L_19 - .L_18)
	.align		4
.L_18:
        /*006c*/ 	.word	index@(.nv.constant0._Z5T_gpuPiS_ii)
        /*0070*/ 	.short	0x0380
        /*0072*/ 	.short	0x0018


	//----- nvinfo : EIATTR_SW_WAR
	.align		4
.L_19:
        /*0074*/ 	.byte	0x04, 0x36
        /*0076*/ 	.short	(.L_21 - .L_20)
.L_20:
        /*0078*/ 	.word	0x00000008
.L_21:


//--------------------- .nv.callgraph             --------------------------
	.section	.nv.callgraph,"",@"SHT_CUDA_CALLGRAPH"
	.align	4
	.sectionentsize	8
	.align		4
        /*0000*/ 	.word	0x00000000
	.align		4
        /*0004*/ 	.word	0xffffffff
	.align		4
        /*0008*/ 	.word	0x00000000
	.align		4
        /*000c*/ 	.word	0xfffffffe
	.align		4
        /*0010*/ 	.word	0x00000000
	.align		4
        /*0014*/ 	.word	0xfffffffd
	.align		4
        /*0018*/ 	.word	0x00000000
	.align		4
        /*001c*/ 	.word	0xfffffffc


//--------------------- .text._Z5T_gpuPiS_ii      --------------------------
	.section	.text._Z5T_gpuPiS_ii,"ax",@progbits
	.align	128
        .global         _Z5T_gpuPiS_ii
        .type           _Z5T_gpuPiS_ii,@function
        .size           _Z5T_gpuPiS_ii,(.L_x_1 - _Z5T_gpuPiS_ii)
        .other          _Z5T_gpuPiS_ii,@"STO_CUDA_ENTRY STV_DEFAULT"
_Z5T_gpuPiS_ii:
.text._Z5T_gpuPiS_ii:
[----:B------:R-:W-:Y:S01]  /*0000*/  LDC R1, c[0x0][0x37c] ;  /* 0x0000df00ff017b82 */ /* 0x000fe20000000800 */
[----:B------:R-:W0:Y:S07]  /*0010*/  S2R R3, SR_TID.Y ;  /* 0x0000000000037919 */ /* 0x000e2e0000002200 */
[----:B------:R-:W0:Y:S01]  /*0020*/  S2UR UR4, SR_CTAID.Y ;  /* 0x00000000000479c3 */ /* 0x000e220000002600 */
[----:B------:R-:W1:Y:S01]  /*0030*/  LDCU.64 UR6, c[0x0][0x390] ;  /* 0x00007200ff0677ac */ /* 0x000e620008000a00 */
[----:B------:R-:W2:Y:S06]  /*0040*/  S2R R2, SR_TID.X ;  /* 0x0000000000027919 */ /* 0x000eac0000002100 */
[----:B------:R-:W0:Y:S08]  /*0050*/  LDC R0, c[0x0][0x364] ;  /* 0x0000d900ff007b82 */ /* 0x000e300000000800 */
[----:B------:R-:W2:Y:S08]  /*0060*/  S2UR UR5, SR_CTAID.X ;  /* 0x00000000000579c3 */ /* 0x000eb00000002500 */
[----:B------:R-:W2:Y:S01]  /*0070*/  LDC R7, c[0x0][0x360] ;  /* 0x0000d800ff077b82 */ /* 0x000ea20000000800 */
[----:B0-----:R-:W-:-:S05]  /*0080*/  IMAD R0, R0, UR4, R3 ;  /* 0x0000000400007c24 */ /* 0x001fca000f8e0203 */
[----:B-1----:R-:W-:Y:S01]  /*0090*/  ISETP.GE.AND P0, PT, R0, UR7, PT ;  /* 0x0000000700007c0c */ /* 0x002fe2000bf06270 */
[----:B--2---:R-:W-:-:S05]  /*00a0*/  IMAD R7, R7, UR5, R2 ;  /* 0x0000000507077c24 */ /* 0x004fca000f8e0202 */
[----:B------:R-:W-:-:S13]  /*00b0*/  ISETP.GE.OR P0, PT, R7, UR6, P0 ;  /* 0x0000000607007c0c */ /* 0x000fda0008706670 */
[----:B------:R-:W-:Y:S05]  /*00c0*/  @P0 EXIT ;  /* 0x000000000000094d */ /* 0x000fea0003800000 */
[----:B------:R-:W0:Y:S01]  /*00d0*/  LDC.64 R2, c[0x0][0x380] ;  /* 0x0000e000ff027b82 */ /* 0x000e220000000a00 */
[----:B------:R-:W1:Y:S01]  /*00e0*/  LDCU.64 UR4, c[0x0][0x358] ;  /* 0x00006b00ff0477ac */ /* 0x000e620008000a00 */
[----:B------:R-:W-:-:S04]  /*00f0*/  IMAD R5, R0, UR6, R7 ;  /* 0x0000000600057c24 */ /* 0x000fc8000f8e0207 */
[----:B0-----:R-:W-:Y:S02]  /*0100*/  IMAD.WIDE R2, R5, 0x4, R2 ;  /* 0x0000000405027825 */ /* 0x001fe400078e0202 */
[----:B------:R-:W0:Y:S04]  /*0110*/  LDC.64 R4, c[0x0][0x388] ;  /* 0x0000e200ff047b82 */ /* 0x000e280000000a00 */
[----:B-1----:R-:W2:Y:S01]  /*0120*/  LDG.E R3, desc[UR4][R2.64] ;  /* 0x0000000402037981 */ /* 0x002ea2000c1e1900 */
[----:B------:R-:W-:-:S04]  /*0130*/  IMAD R7, R7, UR7, R0 ;  /* 0x0000000707077c24 */ /* 0x000fc8000f8e0200 */
[----:B0-----:R-:W-:-:S05]  /*0140*/  IMAD.WIDE R4, R7, 0x4, R4 ;  /* 0x0000000407047825 */ /* 0x001fca00078e0204 */
[----:B--2---:R-:W-:Y:S01]  /*0150*/  STG.E desc[UR4][R4.64], R3 ;  /* 0x0000000304007986 */ /* 0x004fe2000c101904 */
[----:B------:R-:W-:Y:S05]  /*0160*/  EXIT ;  /* 0x000000000000794d */ /* 0x000fea0003800000 */
.L_x_0:
[----:B------:R-:W-:-:S00]  /*0170*/  BRA `(.L_x_0) ;  /* 0xfffffffc00fc7947 */ /* 0x000fc0000383ffff */
[----:B------:R-:W-:-:S00]  /*0180*/  NOP ;  /* 0x0000000000007918 */ /* 0x000fc00000000000 */
[----:B------:R-:W-:-:S00]  /*0190*/  NOP ;  /* 0x0000000000007918 */ /* 0x000fc00000000000 */
[----:B------:R-:W-:-:S00]  /*01a0*/  NOP ;  /* 0x0000000000007918 */ /* 0x000fc00000000000 */
[----:B------:R-:W-:-:S00]  /*01b0*/  NOP ;  /* 0x0000000000007918 */ /* 0x000fc00000000000 */
[----:B------:R-:W-:-:S00]  /*01c0*/  NOP ;  /* 0x0000000000007918 */ /* 0x000fc00000000000 */
[----:B------:R-:W-:-:S00]  /*01d0*/  NOP ;  /* 0x0000000000007918 */ /* 0x000fc00000000000 */
[----:B------:R-:W-:-:S00]  /*01e0*/  NOP ;  /* 0x0000000000007918 */ /* 0x000fc00000000000 */
[----:B------:R-:W-:-:S00]  /*01f0*/  NOP ;  /* 0x0000000000007918 */ /* 0x000fc00000000000 */
.L_x_1:


//--------------------- .nv.shared.reserved.0     --------------------------
	.section	.nv.shared.reserved.0,"aw",@nobits
	.weak		__nv_reservedSMEM_offset_0_alias
	.size		__nv_reservedSMEM_offset_0_alias, 0, 64
	.other		__nv_reservedSMEM_offset_0_alias,@"STO_CUDA_RESERVED_SHARED STV_DEFAULT"
__nv_reservedSMEM_offset_0_alias:
	.zero		0
	.zero		64


//--------------------- .nv.constant0._Z5T_gpuPiS_ii --------------------------
	.section	.nv.constant0._Z5T_gpuPiS_ii,"a",@progbits
	.sectionflags	@""
	.align	4
.nv.constant0._Z5T_gpuPiS_ii:
	.zero		920


//--------------------- SYMBOLS --------------------------

	.type		.nv.reservedSmem.offset0,@object
	.size		.nv.reservedSmem.offset0,0x4
